//
// Generated by NVIDIA NVVM Compiler
//
// Compiler Build ID: CL-36424714
// Cuda compilation tools, release 13.0, V13.0.88
// Based on NVVM 20.0.0
//

.version 9.0
.target sm_100
.address_size 64

	// .globl	_Z18row_col_sum_kernelPiS_ii

.visible .entry _Z18row_col_sum_kernelPiS_ii(
	.param .u64 .ptr .align 1 _Z18row_col_sum_kernelPiS_ii_param_0,
	.param .u64 .ptr .align 1 _Z18row_col_sum_kernelPiS_ii_param_1,
	.param .u32 _Z18row_col_sum_kernelPiS_ii_param_2,
	.param .u32 _Z18row_col_sum_kernelPiS_ii_param_3
)
{
	.reg .pred 	%p<21>;
	.reg .b32 	%r<229>;
	.reg .b64 	%rd<68>;

	ld.param.u64 	%rd9, [_Z18row_col_sum_kernelPiS_ii_param_0];
	ld.param.u64 	%rd8, [_Z18row_col_sum_kernelPiS_ii_param_1];
	ld.param.u32 	%r66, [_Z18row_col_sum_kernelPiS_ii_param_2];
	ld.param.u32 	%r67, [_Z18row_col_sum_kernelPiS_ii_param_3];
	cvta.to.global.u64 	%rd1, %rd9;
	mov.u32 	%r68, %ctaid.y;
	mov.u32 	%r69, %ntid.y;
	mov.u32 	%r70, %tid.y;
	mad.lo.s32 	%r1, %r68, %r69, %r70;
	mov.u32 	%r71, %ctaid.x;
	mov.u32 	%r72, %ntid.x;
	mov.u32 	%r73, %tid.x;
	mad.lo.s32 	%r2, %r71, %r72, %r73;
	setp.ge.s32 	%p1, %r1, %r66;
	setp.ge.s32 	%p2, %r2, %r67;
	or.pred  	%p3, %p1, %p2;
	@%p3 bra 	$L__BB0_27;
	setp.lt.s32 	%p4, %r67, 1;
	mov.b32 	%r210, 0;
	@%p4 bra 	$L__BB0_14;
	mul.lo.s32 	%r3, %r67, %r1;
	add.s32 	%r77, %r67, -1;
	and.b32  	%r4, %r67, 15;
	setp.lt.u32 	%p5, %r77, 15;
	mov.b32 	%r200, 0;
	mov.u32 	%r210, %r200;
	@%p5 bra 	$L__BB0_5;
	and.b32  	%r200, %r67, 2147483632;
	neg.s32 	%r211, %r200;
	mul.wide.u32 	%rd10, %r3, 4;
	add.s64 	%rd11, %rd10, %rd1;
	add.s64 	%rd67, %rd11, 32;
	mov.b32 	%r210, 0;
$L__BB0_4:
	.pragma "nounroll";
	ld.global.u32 	%r79, [%rd67+-32];
	add.s32 	%r80, %r79, %r210;
	ld.global.u32 	%r81, [%rd67+-28];
	add.s32 	%r82, %r81, %r80;
	ld.global.u32 	%r83, [%rd67+-24];
	add.s32 	%r84, %r83, %r82;
	ld.global.u32 	%r85, [%rd67+-20];
	add.s32 	%r86, %r85, %r84;
	ld.global.u32 	%r87, [%rd67+-16];
	add.s32 	%r88, %r87, %r86;
	ld.global.u32 	%r89, [%rd67+-12];
	add.s32 	%r90, %r89, %r88;
	ld.global.u32 	%r91, [%rd67+-8];
	add.s32 	%r92, %r91, %r90;
	ld.global.u32 	%r93, [%rd67+-4];
	add.s32 	%r94, %r93, %r92;
	ld.global.u32 	%r95, [%rd67];
	add.s32 	%r96, %r95, %r94;
	ld.global.u32 	%r97, [%rd67+4];
	add.s32 	%r98, %r97, %r96;
	ld.global.u32 	%r99, [%rd67+8];
	add.s32 	%r100, %r99, %r98;
	ld.global.u32 	%r101, [%rd67+12];
	add.s32 	%r102, %r101, %r100;
	ld.global.u32 	%r103, [%rd67+16];
	add.s32 	%r104, %r103, %r102;
	ld.global.u32 	%r105, [%rd67+20];
	add.s32 	%r106, %r105, %r104;
	ld.global.u32 	%r107, [%rd67+24];
	add.s32 	%r108, %r107, %r106;
	ld.global.u32 	%r109, [%rd67+28];
	add.s32 	%r210, %r109, %r108;
	add.s32 	%r211, %r211, 16;
	add.s64 	%rd67, %rd67, 64;
	setp.eq.s32 	%p6, %r211, 0;
	@%p6 bra 	$L__BB0_5;
	bra.uni 	$L__BB0_4;
$L__BB0_5:
	setp.eq.s32 	%p7, %r4, 0;
	@%p7 bra 	$L__BB0_14;
	and.b32  	%r10, %r67, 7;
	setp.lt.u32 	%p8, %r4, 8;
	@%p8 bra 	$L__BB0_8;
	add.s32 	%r111, %r200, %r3;
	mul.wide.u32 	%rd12, %r111, 4;
	add.s64 	%rd13, %rd1, %rd12;
	ld.global.u32 	%r112, [%rd13];
	add.s32 	%r113, %r112, %r210;
	cvt.u64.u32 	%rd14, %r3;
	cvt.u64.u32 	%rd15, %r200;
	add.s64 	%rd16, %rd15, %rd14;
	shl.b64 	%rd17, %rd16, 2;
	add.s64 	%rd18, %rd1, %rd17;
	ld.global.u32 	%r114, [%rd18+4];
	add.s32 	%r115, %r114, %r113;
	ld.global.u32 	%r116, [%rd18+8];
	add.s32 	%r117, %r116, %r115;
	ld.global.u32 	%r118, [%rd18+12];
	add.s32 	%r119, %r118, %r117;
	ld.global.u32 	%r120, [%rd18+16];
	add.s32 	%r121, %r120, %r119;
	ld.global.u32 	%r122, [%rd18+20];
	add.s32 	%r123, %r122, %r121;
	ld.global.u32 	%r124, [%rd18+24];
	add.s32 	%r125, %r124, %r123;
	ld.global.u32 	%r126, [%rd18+28];
	add.s32 	%r210, %r126, %r125;
	add.s32 	%r200, %r200, 8;
$L__BB0_8:
	setp.eq.s32 	%p9, %r10, 0;
	@%p9 bra 	$L__BB0_14;
	and.b32  	%r16, %r67, 3;
	setp.lt.u32 	%p10, %r10, 4;
	@%p10 bra 	$L__BB0_11;
	add.s32 	%r128, %r200, %r3;
	mul.wide.u32 	%rd19, %r128, 4;
	add.s64 	%rd20, %rd1, %rd19;
	ld.global.u32 	%r129, [%rd20];
	add.s32 	%r130, %r129, %r210;
	cvt.u64.u32 	%rd21, %r3;
	cvt.u64.u32 	%rd22, %r200;
	add.s64 	%rd23, %rd22, %rd21;
	shl.b64 	%rd24, %rd23, 2;
	add.s64 	%rd25, %rd1, %rd24;
	ld.global.u32 	%r131, [%rd25+4];
	add.s32 	%r132, %r131, %r130;
	ld.global.u32 	%r133, [%rd25+8];
	add.s32 	%r134, %r133, %r132;
	ld.global.u32 	%r135, [%rd25+12];
	add.s32 	%r210, %r135, %r134;
	add.s32 	%r200, %r200, 4;
$L__BB0_11:
	setp.eq.s32 	%p11, %r16, 0;
	@%p11 bra 	$L__BB0_14;
	add.s32 	%r136, %r200, %r3;
	mul.wide.u32 	%rd26, %r136, 4;
	add.s64 	%rd66, %rd1, %rd26;
	neg.s32 	%r208, %r16;
$L__BB0_13:
	.pragma "nounroll";
	ld.global.u32 	%r137, [%rd66];
	add.s32 	%r210, %r137, %r210;
	add.s64 	%rd66, %rd66, 4;
	add.s32 	%r208, %r208, 1;
	setp.ne.s32 	%p12, %r208, 0;
	@%p12 bra 	$L__BB0_13;
$L__BB0_14:
	and.b32  	%r28, %r66, 15;
	setp.lt.u32 	%p13, %r66, 16;
	mov.b32 	%r217, 0;
	@%p13 bra 	$L__BB0_17;
	and.b32  	%r217, %r66, 2147483632;
	neg.s32 	%r214, %r217;
	shl.b32 	%r31, %r67, 4;
	mul.wide.s32 	%rd29, %r67, 4;
	mov.u32 	%r213, %r2;
$L__BB0_16:
	.pragma "nounroll";
	mul.wide.s32 	%rd27, %r213, 4;
	add.s64 	%rd28, %rd1, %rd27;
	ld.global.u32 	%r140, [%rd28];
	add.s32 	%r141, %r140, %r210;
	add.s64 	%rd30, %rd28, %rd29;
	ld.global.u32 	%r142, [%rd30];
	add.s32 	%r143, %r142, %r141;
	add.s64 	%rd31, %rd30, %rd29;
	ld.global.u32 	%r144, [%rd31];
	add.s32 	%r145, %r144, %r143;
	add.s64 	%rd32, %rd31, %rd29;
	ld.global.u32 	%r146, [%rd32];
	add.s32 	%r147, %r146, %r145;
	add.s64 	%rd33, %rd32, %rd29;
	ld.global.u32 	%r148, [%rd33];
	add.s32 	%r149, %r148, %r147;
	add.s64 	%rd34, %rd33, %rd29;
	ld.global.u32 	%r150, [%rd34];
	add.s32 	%r151, %r150, %r149;
	add.s64 	%rd35, %rd34, %rd29;
	ld.global.u32 	%r152, [%rd35];
	add.s32 	%r153, %r152, %r151;
	add.s64 	%rd36, %rd35, %rd29;
	ld.global.u32 	%r154, [%rd36];
	add.s32 	%r155, %r154, %r153;
	add.s64 	%rd37, %rd36, %rd29;
	ld.global.u32 	%r156, [%rd37];
	add.s32 	%r157, %r156, %r155;
	add.s64 	%rd38, %rd37, %rd29;
	ld.global.u32 	%r158, [%rd38];
	add.s32 	%r159, %r158, %r157;
	add.s64 	%rd39, %rd38, %rd29;
	ld.global.u32 	%r160, [%rd39];
	add.s32 	%r161, %r160, %r159;
	add.s64 	%rd40, %rd39, %rd29;
	ld.global.u32 	%r162, [%rd40];
	add.s32 	%r163, %r162, %r161;
	add.s64 	%rd41, %rd40, %rd29;
	ld.global.u32 	%r164, [%rd41];
	add.s32 	%r165, %r164, %r163;
	add.s64 	%rd42, %rd41, %rd29;
	ld.global.u32 	%r166, [%rd42];
	add.s32 	%r167, %r166, %r165;
	add.s64 	%rd43, %rd42, %rd29;
	ld.global.u32 	%r168, [%rd43];
	add.s32 	%r169, %r168, %r167;
	add.s64 	%rd44, %rd43, %rd29;
	ld.global.u32 	%r170, [%rd44];
	add.s32 	%r210, %r170, %r169;
	add.s32 	%r214, %r214, 16;
	add.s32 	%r213, %r213, %r31;
	setp.ne.s32 	%p14, %r214, 0;
	@%p14 bra 	$L__BB0_16;
$L__BB0_17:
	setp.eq.s32 	%p15, %r28, 0;
	@%p15 bra 	$L__BB0_26;
	and.b32  	%r45, %r66, 7;
	setp.lt.u32 	%p16, %r28, 8;
	@%p16 bra 	$L__BB0_20;
	mad.lo.s32 	%r172, %r217, %r67, %r2;
	mul.wide.s32 	%rd45, %r172, 4;
	add.s64 	%rd46, %rd1, %rd45;
	ld.global.u32 	%r173, [%rd46];
	add.s32 	%r174, %r173, %r210;
	mul.wide.s32 	%rd47, %r67, 4;
	add.s64 	%rd48, %rd46, %rd47;
	ld.global.u32 	%r175, [%rd48];
	add.s32 	%r176, %r175, %r174;
	add.s64 	%rd49, %rd48, %rd47;
	ld.global.u32 	%r177, [%rd49];
	add.s32 	%r178, %r177, %r176;
	add.s64 	%rd50, %rd49, %rd47;
	ld.global.u32 	%r179, [%rd50];
	add.s32 	%r180, %r179, %r178;
	add.s64 	%rd51, %rd50, %rd47;
	ld.global.u32 	%r181, [%rd51];
	add.s32 	%r182, %r181, %r180;
	add.s64 	%rd52, %rd51, %rd47;
	ld.global.u32 	%r183, [%rd52];
	add.s32 	%r184, %r183, %r182;
	add.s64 	%rd53, %rd52, %rd47;
	ld.global.u32 	%r185, [%rd53];
	add.s32 	%r186, %r185, %r184;
	add.s64 	%rd54, %rd53, %rd47;
	ld.global.u32 	%r187, [%rd54];
	add.s32 	%r210, %r187, %r186;
	add.s32 	%r217, %r217, 8;
$L__BB0_20:
	setp.eq.s32 	%p17, %r45, 0;
	@%p17 bra 	$L__BB0_26;
	and.b32  	%r51, %r66, 3;
	setp.lt.u32 	%p18, %r45, 4;
	@%p18 bra 	$L__BB0_23;
	mad.lo.s32 	%r189, %r217, %r67, %r2;
	mul.wide.s32 	%rd55, %r189, 4;
	add.s64 	%rd56, %rd1, %rd55;
	ld.global.u32 	%r190, [%rd56];
	add.s32 	%r191, %r190, %r210;
	mul.wide.s32 	%rd57, %r67, 4;
	add.s64 	%rd58, %rd56, %rd57;
	ld.global.u32 	%r192, [%rd58];
	add.s32 	%r193, %r192, %r191;
	add.s64 	%rd59, %rd58, %rd57;
	ld.global.u32 	%r194, [%rd59];
	add.s32 	%r195, %r194, %r193;
	add.s64 	%rd60, %rd59, %rd57;
	ld.global.u32 	%r196, [%rd60];
	add.s32 	%r210, %r196, %r195;
	add.s32 	%r217, %r217, 4;
$L__BB0_23:
	setp.eq.s32 	%p19, %r51, 0;
	@%p19 bra 	$L__BB0_26;
	mad.lo.s32 	%r226, %r217, %r67, %r2;
	neg.s32 	%r225, %r51;
$L__BB0_25:
	.pragma "nounroll";
	mul.wide.s32 	%rd61, %r226, 4;
	add.s64 	%rd62, %rd1, %rd61;
	ld.global.u32 	%r197, [%rd62];
	add.s32 	%r210, %r197, %r210;
	add.s32 	%r226, %r226, %r67;
	add.s32 	%r225, %r225, 1;
	setp.ne.s32 	%p20, %r225, 0;
	@%p20 bra 	$L__BB0_25;
$L__BB0_26:
	mad.lo.s32 	%r198, %r67, %r1, %r2;
	cvta.to.global.u64 	%rd63, %rd8;
	mul.wide.s32 	%rd64, %r198, 4;
	add.s64 	%rd65, %rd63, %rd64;
	st.global.u32 	[%rd65], %r210;
$L__BB0_27:
	ret;

}


// ===== COMPILED SASS (sm_100) =====

	.target	sm_100

	.elftype	@"ET_EXEC"


//--------------------- .note.nv.tkinfo           --------------------------
	.section	.note.nv.tkinfo,"",@"SHT_NOTE"
	.sectionflags	@"SHF_NOTE_NV_TKINFO"
	.tkinfo
        /*0018*/ 	.word	0x00000002
        /*0030*/ 	.string	""
        /*0030*/ 	.string	"ptxas"
        /*0030*/ 	.string	"Cuda compilation tools, release 13.0, V13.0.88"
        /*0030*/ 	.string	"Build cuda_13.0.r13.0/compiler.36424714_0"
        /*0030*/ 	.string	"-arch sm_100 -m 64 "



//--------------------- .note.nv.cuinfo           --------------------------
	.section	.note.nv.cuinfo,"",@"SHT_NOTE"
	.sectionflags	@"SHF_NOTE_NV_CUINFO"
        /*0018*/ 	.short	0x0002
        /*001a*/ 	.short	0x0064
        /*001c*/ 	.short	0x0082
	.zero		2


//--------------------- .nv.info                  --------------------------
	.section	.nv.info,"",@"SHT_CUDA_INFO"
	.align	4


	//----- nvinfo : EIATTR_REGCOUNT
	.align		4
        /*0000*/ 	.byte	0x04, 0x2f
        /*0002*/ 	.short	(.L_1 - .L_0)
	.align		4
.L_0:
        /*0004*/ 	.word	index@(_Z18row_col_sum_kernelPiS_ii)
        /*0008*/ 	.word	0x00000020


	//----- nvinfo : EIATTR_FRAME_SIZE
	.align		4
.L_1:
        /*000c*/ 	.byte	0x04, 0x11
        /*000e*/ 	.short	(.L_3 - .L_2)
	.align		4
.L_2:
        /*0010*/ 	.word	index@(_Z18row_col_sum_kernelPiS_ii)
        /*0014*/ 	.word	0x00000000


	//----- nvinfo : EIATTR_MIN_STACK_SIZE
	.align		4
.L_3:
        /*0018*/ 	.byte	0x04, 0x12
        /*001a*/ 	.short	(.L_5 - .L_4)
	.align		4
.L_4:
        /*001c*/ 	.word	index@(_Z18row_col_sum_kernelPiS_ii)
        /*0020*/ 	.word	0x00000000
.L_5:


//--------------------- .nv.compat                --------------------------
	.section	.nv.compat,"",@"SHT_CUDA_COMPAT_INFO"
	.align	4
        /*0000*/ 	.byte	0x02, 0x09, 0x00, 0x00, 0x02, 0x02, 0x01, 0x00, 0x02, 0x05, 0x05, 0x00, 0x03, 0x07, 0x01, 0x01
        /*0010*/ 	.byte	0x02, 0x03, 0x00, 0x00, 0x02, 0x06, 0x01, 0x00, 0x04, 0x0b, 0x08, 0x00, 0x09, 0x00, 0x00, 0x00
        /*0020*/ 	.byte	0x00, 0x00, 0x00, 0x00


//--------------------- .nv.info._Z18row_col_sum_kernelPiS_ii --------------------------
	.section	.nv.info._Z18row_col_sum_kernelPiS_ii,"",@"SHT_CUDA_INFO"
	.sectionflags	@""
	.align	4


	//----- nvinfo : EIATTR_CUDA_API_VERSION
	.align		4
        /*0000*/ 	.byte	0x04, 0x37
        /*0002*/ 	.short	(.L_7 - .L_6)
.L_6:
        /*0004*/ 	.word	0x00000082


	//----- nvinfo : EIATTR_KPARAM_INFO
	.align		4
.L_7:
        /*0008*/ 	.byte	0x04, 0x17
        /*000a*/ 	.short	(.L_9 - .L_8)
.L_8:
        /*000c*/ 	.word	0x00000000
        /*0010*/ 	.short	0x0003
        /*0012*/ 	.short	0x0014
        /*0014*/ 	.byte	0x00, 0xf0, 0x11, 0x00


	//----- nvinfo : EIATTR_KPARAM_INFO
	.align		4
.L_9:
        /*0018*/ 	.byte	0x04, 0x17
        /*001a*/ 	.short	(.L_11 - .L_10)
.L_10:
        /*001c*/ 	.word	0x00000000
        /*0020*/ 	.short	0x0002
        /*0022*/ 	.short	0x0010
        /*0024*/ 	.byte	0x00, 0xf0, 0x11, 0x00


	//----- nvinfo : EIATTR_KPARAM_INFO
	.align		4
.L_11:
        /*0028*/ 	.byte	0x04, 0x17
        /*002a*/ 	.short	(.L_13 - .L_12)
.L_12:
        /*002c*/ 	.word	0x00000000
        /*0030*/ 	.short	0x0001
        /*0032*/ 	.short	0x0008
        /*0034*/ 	.byte	0x00, 0xf5, 0x21, 0x00


	//----- nvinfo : EIATTR_KPARAM_INFO
	.align		4
.L_13:
        /*0038*/ 	.byte	0x04, 0x17
        /*003a*/ 	.short	(.L_15 - .L_14)
.L_14:
        /*003c*/ 	.word	0x00000000
        /*0040*/ 	.short	0x0000
        /*0042*/ 	.short	0x0000
        /*0044*/ 	.byte	0x00, 0xf5, 0x21, 0x00


	//----- nvinfo : EIATTR_SPARSE_MMA_MASK
	.align		4
.L_15:
        /*0048*/ 	.byte	0x03, 0x50
        /*004a*/ 	.short	0x0000


	//----- nvinfo : EIATTR_MAXREG_COUNT
	.align		4
        /*004c*/ 	.byte	0x03, 0x1b
        /*004e*/ 	.short	0x00ff


	//----- nvinfo : EIATTR_MERCURY_ISA_VERSION
	.align		4
        /*0050*/ 	.byte	0x03, 0x5f
        /*0052*/ 	.short	0x0101


	//----- nvinfo : EIATTR_VRC_CTA_INIT_COUNT
	.align		4
        /*0054*/ 	.byte	0x02, 0x4a
	.zero		1
	.zero		1


	//----- nvinfo : EIATTR_EXIT_INSTR_OFFSETS
	.align		4
        /*0058*/ 	.byte	0x04, 0x1c
        /*005a*/ 	.short	(.L_17 - .L_16)


	//   ....[0]....
.L_16:
        /*005c*/ 	.word	0x000000c0


	//   ....[1]....
        /*0060*/ 	.word	0x00000f30


	//----- nvinfo : EIATTR_CBANK_PARAM_SIZE
	.align		4
.L_17:
        /*0064*/ 	.byte	0x03, 0x19
        /*0066*/ 	.short	0x0018


	//----- nvinfo : EIATTR_PARAM_CBANK
	.align		4
        /*0068*/ 	.byte	0x04, 0x0a
        /*006a*/ 	.short	(.L_19 - .L_18)
	.align		4
.L_18:
        /*006c*/ 	.word	index@(.nv.constant0._Z18row_col_sum_kernelPiS_ii)
        /*0070*/ 	.short	0x0380
        /*0072*/ 	.short	0x0018


	//----- nvinfo : EIATTR_SW_WAR
	.align		4
.L_19:
        /*0074*/ 	.byte	0x04, 0x36
        /*0076*/ 	.short	(.L_21 - .L_20)
.L_20:
        /*0078*/ 	.word	0x00000008
.L_21:


//--------------------- .nv.callgraph             --------------------------
	.section	.nv.callgraph,"",@"SHT_CUDA_CALLGRAPH"
	.align	4
	.sectionentsize	8
	.align		4
        /*0000*/ 	.word	0x00000000
	.align		4
        /*0004*/ 	.word	0xffffffff
	.align		4
        /*0008*/ 	.word	0x00000000
	.align		4
        /*000c*/ 	.word	0xfffffffe
	.align		4
        /*0010*/ 	.word	0x00000000
	.align		4
        /*0014*/ 	.word	0xfffffffd
	.align		4
        /*0018*/ 	.word	0x00000000
	.align		4
        /*001c*/ 	.word	0xfffffffc


//--------------------- .text._Z18row_col_sum_kernelPiS_ii --------------------------
	.section	.text._Z18row_col_sum_kernelPiS_ii,"ax",@progbits
	.align	128
        .global         _Z18row_col_sum_kernelPiS_ii
        .type           _Z18row_col_sum_kernelPiS_ii,@function
        .size           _Z18row_col_sum_kernelPiS_ii,(.L_x_13 - _Z18row_col_sum_kernelPiS_ii)
        .other          _Z18row_col_sum_kernelPiS_ii,@"STO_CUDA_ENTRY STV_DEFAULT"
_Z18row_col_sum_kernelPiS_ii:
.text._Z18row_col_sum_kernelPiS_ii:
[----:B------:R-:W-:Y:S01]  /*0000*/  LDC R1, c[0x0][0x37c] ;  /* 0x0000df00ff017b82 */ /* 0x000fe20000000800 */
[----:B------:R-:W0:Y:S07]  /*0010*/  S2R R3, SR_TID.X ;  /* 0x0000000000037919 */ /* 0x000e2e0000002100 */
[----:B------:R-:W1:Y:S01]  /*0020*/  LDC R25, c[0x0][0x364] ;  /* 0x0000d900ff197b82 */ /* 0x000e620000000800 */
[----:B------:R-:W2:Y:S01]  /*0030*/  LDCU.64 UR6, c[0x0][0x390] ;  /* 0x00007200ff0677ac */ /* 0x000ea20008000a00 */
[----:B------:R-:W1:Y:S06]  /*0040*/  S2R R2, SR_TID.Y ;  /* 0x0000000000027919 */ /* 0x000e6c0000002200 */
[----:B------:R-:W0:Y:S08]  /*0050*/  S2UR UR5, SR_CTAID.X ;  /* 0x00000000000579c3 */ /* 0x000e300000002500 */
[----:B------:R-:W0:Y:S08]  /*0060*/  LDC R0, c[0x0][0x360] ;  /* 0x0000d800ff007b82 */ /* 0x000e300000000800 */
[----:B------:R-:W1:Y:S01]  /*0070*/  S2UR UR4, SR_CTAID.Y ;  /* 0x00000000000479c3 */ /* 0x000e620000002600 */
[----:B0-----:R-:W-:-:S05]  /*0080*/  IMAD R0, R0, UR5, R3 ;  /* 0x0000000500007c24 */ /* 0x001fca000f8e0203 */
[----:B--2---:R-:W-:Y:S01]  /*0090*/  ISETP.GE.AND P0, PT, R0, UR7, PT ;  /* 0x0000000700007c0c */ /* 0x004fe2000bf06270 */
[----:B-1----:R-:W-:-:S05]  /*00a0*/  IMAD R25, R25, UR4, R2 ;  /* 0x0000000419197c24 */ /* 0x002fca000f8e0202 */
[----:B------:R-:W-:-:S13]  /*00b0*/  ISETP.GE.OR P0, PT, R25, UR6, P0 ;  /* 0x0000000619007c0c */ /* 0x000fda0008706670 */
[----:B------:R-:W-:Y:S05]  /*00c0*/  @P0 EXIT ;  /* 0x000000000000094d */ /* 0x000fea0003800000 */
[----:B------:R-:W-:Y:S01]  /*00d0*/  UISETP.GE.AND UP0, UPT, UR7, 0x1, UPT ;  /* 0x000000010700788c */ /* 0x000fe2000bf06270 */
[----:B------:R-:W-:Y:S01]  /*00e0*/  HFMA2 R26, -RZ, RZ, 0, 0 ;  /* 0x00000000ff1a7431 */ /* 0x000fe200000001ff */
[----:B------:R-:W0:Y:S07]  /*00f0*/  LDCU.64 UR8, c[0x0][0x358] ;  /* 0x00006b00ff0877ac */ /* 0x000e2e0008000a00 */
[----:B------:R-:W-:Y:S05]  /*0100*/  BRA.U !UP0, `(.L_x_0) ;  /* 0x0000000508a87547 */ /* 0x000fea000b800000 */
[----:B------:R-:W-:Y:S02]  /*0110*/  UIADD3 UR4, UPT, UPT, UR7, -0x1, URZ ;  /* 0xffffffff07047890 */ /* 0x000fe4000fffe0ff */
[----:B------:R-:W-:Y:S01]  /*0120*/  IMAD R2, R25, UR7, RZ ;  /* 0x0000000719027c24 */ /* 0x000fe2000f8e02ff */
[----:B------:R-:W-:Y:S01]  /*0130*/  ULOP3.LUT UR6, UR7, 0xf, URZ, 0xc0, !UPT ;  /* 0x0000000f07067892 */ /* 0x000fe2000f8ec0ff */
[----:B------:R-:W-:Y:S01]  /*0140*/  IMAD.MOV.U32 R26, RZ, RZ, RZ ;  /* 0x000000ffff1a7224 */ /* 0x000fe200078e00ff */
[----:B------:R-:W-:Y:S02]  /*0150*/  UISETP.GE.U32.AND UP1, UPT, UR4, 0xf, UPT ;  /* 0x0000000f0400788c */ /* 0x000fe4000bf26070 */
[----:B------:R-:W-:Y:S01]  /*0160*/  UISETP.NE.AND UP0, UPT, UR6, URZ, UPT ;  /* 0x000000ff0600728c */ /* 0x000fe2000bf05270 */
[----:B------:R-:W-:-:S06]  /*0170*/  UMOV UR4, URZ ;  /* 0x000000ff00047c82 */ /* 0x000fcc0008000000 */
[----:B------:R-:W-:Y:S05]  /*0180*/  BRA.U !UP1, `(.L_x_1) ;  /* 0x0000000109947547 */ /* 0x000fea000b800000 */
[----:B------:R-:W1:Y:S01]  /*0190*/  LDC.64 R4, c[0x0][0x380] ;  /* 0x0000e000ff047b82 */ /* 0x000e620000000a00 */
[----:B------:R-:W-:Y:S01]  /*01a0*/  ULOP3.LUT UR4, UR7, 0x7ffffff0, URZ, 0xc0, !UPT ;  /* 0x7ffffff007047892 */ /* 0x000fe2000f8ec0ff */
[----:B------:R-:W-:-:S03]  /*01b0*/  MOV R26, RZ ;  /* 0x000000ff001a7202 */ /* 0x000fc60000000f00 */
[----:B------:R-:W-:Y:S01]  /*01c0*/  UIADD3 UR5, UPT, UPT, -UR4, URZ, URZ ;  /* 0x000000ff04057290 */ /* 0x000fe2000fffe1ff */
[----:B-1----:R-:W-:-:S03]  /*01d0*/  IMAD.WIDE.U32 R4, R2, 0x4, R4 ;  /* 0x0000000402047825 */ /* 0x002fc600078e0004 */
[----:B------:R-:W-:-:S05]  /*01e0*/  IADD3 R8, P0, PT, R4, 0x20, RZ ;  /* 0x0000002004087810 */ /* 0x000fca0007f1e0ff */
[----:B------:R-:W-:-:S08]  /*01f0*/  IMAD.X R5, RZ, RZ, R5, P0 ;  /* 0x000000ffff057224 */ /* 0x000fd000000e0605 */
.L_x_2:
[----:B------:R-:W-:-:S05]  /*0200*/  MOV R4, R8 ;  /* 0x0000000800047202 */ /* 0x000fca0000000f00 */
[----:B0-----:R-:W2:Y:S04]  /*0210*/  LDG.E R7, desc[UR8][R4.64+-0x20] ;  /* 0xffffe00804077981 */ /* 0x001ea8000c1e1900 */
[----:B------:R-:W2:Y:S04]  /*0220*/  LDG.E R8, desc[UR8][R4.64+-0x1c] ;  /* 0xffffe40804087981 */ /* 0x000ea8000c1e1900 */
[----:B------:R-:W3:Y:S04]  /*0230*/  LDG.E R10, desc[UR8][R4.64+-0x18] ;  /* 0xffffe808040a7981 */ /* 0x000ee8000c1e1900 */
[----:B------:R-:W3:Y:S04]  /*0240*/  LDG.E R9, desc[UR8][R4.64+-0x14] ;  /* 0xffffec0804097981 */ /* 0x000ee8000c1e1900 */
[----:B------:R-:W4:Y:S04]  /*0250*/  LDG.E R12, desc[UR8][R4.64+-0x10] ;  /* 0xfffff008040c7981 */ /* 0x000f28000c1e1900 */
[----:B------:R-:W4:Y:S04]  /*0260*/  LDG.E R11, desc[UR8][R4.64+-0xc] ;  /* 0xfffff408040b7981 */ /* 0x000f28000c1e1900 */
[----:B------:R-:W5:Y:S04]  /*0270*/  LDG.E R14, desc[UR8][R4.64+-0x8] ;  /* 0xfffff808040e7981 */ /* 0x000f68000c1e1900 */
        /* <DEDUP_REMOVED lines=8> */
[----:B------:R0:W5:Y:S01]  /*0300*/  LDG.E R6, desc[UR8][R4.64+0x1c] ;  /* 0x00001c0804067981 */ /* 0x000162000c1e1900 */
[----:B------:R-:W-:-:S04]  /*0310*/  UIADD3 UR5, UPT, UPT, UR5, 0x10, URZ ;  /* 0x0000001005057890 */ /* 0x000fc8000fffe0ff */
[----:B------:R-:W-:Y:S01]  /*0320*/  UISETP.NE.AND UP1, UPT, UR5, URZ, UPT ;  /* 0x000000ff0500728c */ /* 0x000fe2000bf25270 */
[----:B--2---:R-:W-:Y:S02]  /*0330*/  IADD3 R7, PT, PT, R8, R7, R26 ;  /* 0x0000000708077210 */ /* 0x004fe40007ffe01a */
[----:B------:R-:W-:-:S05]  /*0340*/  IADD3 R8, P0, PT, R4, 0x40, RZ ;  /* 0x0000004004087810 */ /* 0x000fca0007f1e0ff */
[----:B0-----:R-:W-:Y:S01]  /*0350*/  IMAD.X R5, RZ, RZ, R5, P0 ;  /* 0x000000ffff057224 */ /* 0x001fe200000e0605 */
[----:B---3--:R-:W-:-:S04]  /*0360*/  IADD3 R7, PT, PT, R9, R10, R7 ;  /* 0x0000000a09077210 */ /* 0x008fc80007ffe007 */
[----:B----4-:R-:W-:-:S04]  /*0370*/  IADD3 R7, PT, PT, R11, R12, R7 ;  /* 0x0000000c0b077210 */ /* 0x010fc80007ffe007 */
[----:B-----5:R-:W-:-:S04]  /*0380*/  IADD3 R7, PT, PT, R13, R14, R7 ;  /* 0x0000000e0d077210 */ /* 0x020fc80007ffe007 */
[----:B------:R-:W-:-:S04]  /*0390*/  IADD3 R7, PT, PT, R15, R16, R7 ;  /* 0x000000100f077210 */ /* 0x000fc80007ffe007 */
[----:B------:R-:W-:-:S04]  /*03a0*/  IADD3 R7, PT, PT, R17, R18, R7 ;  /* 0x0000001211077210 */ /* 0x000fc80007ffe007 */
[----:B------:R-:W-:-:S04]  /*03b0*/  IADD3 R7, PT, PT, R19, R20, R7 ;  /* 0x0000001413077210 */ /* 0x000fc80007ffe007 */
[----:B------:R-:W-:Y:S01]  /*03c0*/  IADD3 R26, PT, PT, R6, R3, R7 ;  /* 0x00000003061a7210 */ /* 0x000fe20007ffe007 */
[----:B------:R-:W-:Y:S06]  /*03d0*/  BRA.U UP1, `(.L_x_2) ;  /* 0xfffffffd01887547 */ /* 0x000fec000b83ffff */
.L_x_1:
[----:B------:R-:W-:Y:S05]  /*03e0*/  BRA.U !UP0, `(.L_x_0) ;  /* 0x0000000108f07547 */ /* 0x000fea000b800000 */
[----:B------:R-:W1:Y:S01]  /*03f0*/  LDCU UR5, c[0x0][0x394] ;  /* 0x00007280ff0577ac */ /* 0x000e620008000800 */
[----:B------:R-:W-:Y:S02]  /*0400*/  UISETP.GE.U32.AND UP0, UPT, UR6, 0x8, UPT ;  /* 0x000000080600788c */ /* 0x000fe4000bf06070 */
[----:B-1----:R-:W-:-:S04]  /*0410*/  ULOP3.LUT UR7, UR5, 0x7, URZ, 0xc0, !UPT ;  /* 0x0000000705077892 */ /* 0x002fc8000f8ec0ff */
[----:B------:R-:W-:-:S03]  /*0420*/  UISETP.NE.AND UP1, UPT, UR7, URZ, UPT ;  /* 0x000000ff0700728c */ /* 0x000fc6000bf25270 */
[----:B------:R-:W-:Y:S08]  /*0430*/  BRA.U !UP0, `(.L_x_3) ;  /* 0x0000000108547547 */ /* 0x000ff0000b800000 */
[----:B------:R-:W1:Y:S01]  /*0440*/  LDC.64 R6, c[0x0][0x380] ;  /* 0x0000e000ff067b82 */ /* 0x000e620000000a00 */
[----:B------:R-:W2:Y:S01]  /*0450*/  LDCU.64 UR10, c[0x0][0x380] ;  /* 0x00007000ff0a77ac */ /* 0x000ea20008000a00 */
[C---:B------:R-:W-:Y:S02]  /*0460*/  IADD3 R5, P0, PT, R2.reuse, UR4, RZ ;  /* 0x0000000402057c10 */ /* 0x040fe4000ff1e0ff */
[----:B------:R-:W-:-:S03]  /*0470*/  IADD3 R3, PT, PT, R2, UR4, RZ ;  /* 0x0000000402037c10 */ /* 0x000fc6000fffe0ff */
[----:B------:R-:W-:Y:S01]  /*0480*/  IMAD.X R8, RZ, RZ, RZ, P0 ;  /* 0x000000ffff087224 */ /* 0x000fe200000e06ff */
[----:B--2---:R-:W-:-:S04]  /*0490*/  LEA R4, P0, R5, UR10, 0x2 ;  /* 0x0000000a05047c11 */ /* 0x004fc8000f8010ff */
[----:B------:R-:W-:Y:S01]  /*04a0*/  LEA.HI.X R5, R5, UR11, R8, 0x2, P0 ;  /* 0x0000000b05057c11 */ /* 0x000fe200080f1408 */
[----:B-1----:R-:W-:-:S04]  /*04b0*/  IMAD.WIDE.U32 R6, R3, 0x4, R6 ;  /* 0x0000000403067825 */ /* 0x002fc800078e0006 */
[----:B0-----:R-:W2:Y:S04]  /*04c0*/  LDG.E R3, desc[UR8][R4.64+0x4] ;  /* 0x0000040804037981 */ /* 0x001ea8000c1e1900 */
[----:B------:R-:W2:Y:S04]  /*04d0*/  LDG.E R7, desc[UR8][R6.64] ;  /* 0x0000000806077981 */ /* 0x000ea8000c1e1900 */
[----:B------:R-:W3:Y:S04]  /*04e0*/  LDG.E R8, desc[UR8][R4.64+0x8] ;  /* 0x0000080804087981 */ /* 0x000ee8000c1e1900 */
[----:B------:R-:W3:Y:S04]  /*04f0*/  LDG.E R9, desc[UR8][R4.64+0xc] ;  /* 0x00000c0804097981 */ /* 0x000ee8000c1e1900 */
[----:B------:R-:W4:Y:S04]  /*0500*/  LDG.E R10, desc[UR8][R4.64+0x10] ;  /* 0x00001008040a7981 */ /* 0x000f28000c1e1900 */
[----:B------:R-:W4:Y:S04]  /*0510*/  LDG.E R11, desc[UR8][R4.64+0x14] ;  /* 0x00001408040b7981 */ /* 0x000f28000c1e1900 */
[----:B------:R-:W5:Y:S04]  /*0520*/  LDG.E R12, desc[UR8][R4.64+0x18] ;  /* 0x00001808040c7981 */ /* 0x000f68000c1e1900 */
[----:B------:R-:W5:Y:S01]  /*0530*/  LDG.E R13, desc[UR8][R4.64+0x1c] ;  /* 0x00001c08040d7981 */ /* 0x000f62000c1e1900 */
[----:B------:R-:W-:Y:S01]  /*0540*/  UIADD3 UR4, UPT, UPT, UR4, 0x8, URZ ;  /* 0x0000000804047890 */ /* 0x000fe2000fffe0ff */
[----:B--2---:R-:W-:-:S04]  /*0550*/  IADD3 R3, PT, PT, R3, R7, R26 ;  /* 0x0000000703037210 */ /* 0x004fc80007ffe01a */
[----:B---3--:R-:W-:-:S04]  /*0560*/  IADD3 R3, PT, PT, R9, R8, R3 ;  /* 0x0000000809037210 */ /* 0x008fc80007ffe003 */
[----:B----4-:R-:W-:-:S04]  /*0570*/  IADD3 R3, PT, PT, R11, R10, R3 ;  /* 0x0000000a0b037210 */ /* 0x010fc80007ffe003 */
[----:B-----5:R-:W-:-:S07]  /*0580*/  IADD3 R26, PT, PT, R13, R12, R3 ;  /* 0x0000000c0d1a7210 */ /* 0x020fce0007ffe003 */
.L_x_3:
[----:B------:R-:W-:Y:S05]  /*0590*/  BRA.U !UP1, `(.L_x_0) ;  /* 0x0000000109847547 */ /* 0x000fea000b800000 */
[----:B------:R-:W-:Y:S02]  /*05a0*/  UISETP.GE.U32.AND UP0, UPT, UR7, 0x4, UPT ;  /* 0x000000040700788c */ /* 0x000fe4000bf06070 */
[----:B------:R-:W-:-:S04]  /*05b0*/  ULOP3.LUT UR5, UR5, 0x3, URZ, 0xc0, !UPT ;  /* 0x0000000305057892 */ /* 0x000fc8000f8ec0ff */
        /* <DEDUP_REMOVED lines=13> */
[----:B------:R-:W3:Y:S01]  /*0690*/  LDG.E R9, desc[UR8][R6.64+0xc] ;  /* 0x00000c0806097981 */ /* 0x000ee2000c1e1900 */
[----:B------:R-:W-:Y:S01]  /*06a0*/  UIADD3 UR4, UPT, UPT, UR4, 0x4, URZ ;  /* 0x0000000404047890 */ /* 0x000fe2000fffe0ff */
[----:B--2---:R-:W-:-:S04]  /*06b0*/  IADD3 R3, PT, PT, R3, R5, R26 ;  /* 0x0000000503037210 */ /* 0x004fc80007ffe01a */
[----:B---3--:R-:W-:-:S07]  /*06c0*/  IADD3 R26, PT, PT, R9, R8, R3 ;  /* 0x00000008091a7210 */ /* 0x008fce0007ffe003 */
.L_x_4:
[----:B------:R-:W-:Y:S05]  /*06d0*/  BRA.U !UP1, `(.L_x_0) ;  /* 0x0000000109347547 */ /* 0x000fea000b800000 */
[----:B------:R-:W1:Y:S01]  /*06e0*/  LDC.64 R4, c[0x0][0x380] ;  /* 0x0000e000ff047b82 */ /* 0x000e620000000a00 */
[----:B------:R-:W-:Y:S01]  /*06f0*/  IADD3 R3, PT, PT, R2, UR4, RZ ;  /* 0x0000000402037c10 */ /* 0x000fe2000fffe0ff */
[----:B------:R-:W-:-:S04]  /*0700*/  UIADD3 UR5, UPT, UPT, -UR5, URZ, URZ ;  /* 0x000000ff05057290 */ /* 0x000fc8000fffe1ff */
[----:B-1----:R-:W-:-:S04]  /*0710*/  IMAD.WIDE.U32 R2, R3, 0x4, R4 ;  /* 0x0000000403027825 */ /* 0x002fc800078e0004 */
[----:B------:R-:W-:-:S07]  /*0720*/  IMAD.MOV.U32 R5, RZ, RZ, R3 ;  /* 0x000000ffff057224 */ /* 0x000fce00078e0003 */
.L_x_5:
[----:B------:R-:W-:-:S06]  /*0730*/  MOV R3, R5 ;  /* 0x0000000500037202 */ /* 0x000fcc0000000f00 */
[----:B0-----:R0:W2:Y:S01]  /*0740*/  LDG.E R3, desc[UR8][R2.64] ;  /* 0x0000000802037981 */ /* 0x0010a2000c1e1900 */
[----:B------:R-:W-:-:S04]  /*0750*/  UIADD3 UR5, UPT, UPT, UR5, 0x1, URZ ;  /* 0x0000000105057890 */ /* 0x000fc8000fffe0ff */
[----:B------:R-:W-:Y:S01]  /*0760*/  UISETP.NE.AND UP0, UPT, UR5, URZ, UPT ;  /* 0x000000ff0500728c */ /* 0x000fe2000bf05270 */
[----:B0-----:R-:W-:-:S04]  /*0770*/  IADD3 R2, P0, PT, R2, 0x4, RZ ;  /* 0x0000000402027810 */ /* 0x001fc80007f1e0ff */
[----:B------:R-:W-:Y:S01]  /*0780*/  IADD3.X R5, PT, PT, RZ, R5, RZ, P0, !PT ;  /* 0x00000005ff057210 */ /* 0x000fe200007fe4ff */
[----:B--2---:R-:W-:-:S03]  /*0790*/  IMAD.IADD R26, R3, 0x1, R26 ;  /* 0x00000001031a7824 */ /* 0x004fc600078e021a */
[----:B------:R-:W-:Y:S05]  /*07a0*/  BRA.U UP0, `(.L_x_5) ;  /* 0xfffffffd00e07547 */ /* 0x000fea000b83ffff */
.L_x_0:
[----:B------:R-:W1:Y:S01]  /*07b0*/  LDCU UR5, c[0x0][0x390] ;  /* 0x00007200ff0577ac */ /* 0x000e620008000800 */
[----:B------:R-:W-:Y:S01]  /*07c0*/  UMOV UR4, URZ ;  /* 0x000000ff00047c82 */ /* 0x000fe20008000000 */
[----:B-1----:R-:W-:Y:S02]  /*07d0*/  UISETP.GE.U32.AND UP1, UPT, UR5, 0x10, UPT ;  /* 0x000000100500788c */ /* 0x002fe4000bf26070 */
[----:B------:R-:W-:-:S04]  /*07e0*/  ULOP3.LUT UR6, UR5, 0xf, URZ, 0xc0, !UPT ;  /* 0x0000000f05067892 */ /* 0x000fc8000f8ec0ff */
[----:B------:R-:W-:-:S03]  /*07f0*/  UISETP.NE.AND UP0, UPT, UR6, URZ, UPT ;  /* 0x000000ff0600728c */ /* 0x000fc6000bf05270 */
[----:B------:R-:W-:Y:S08]  /*0800*/  BRA.U !UP1, `(.L_x_6) ;  /* 0x0000000109c47547 */ /* 0x000ff0000b800000 */
[----:B------:R-:W-:Y:S01]  /*0810*/  ULOP3.LUT UR4, UR5, 0x7ffffff0, URZ, 0xc0, !UPT ;  /* 0x7ffffff005047892 */ /* 0x000fe2000f8ec0ff */
[----:B------:R-:W-:-:S03]  /*0820*/  MOV R24, R0 ;  /* 0x0000000000187202 */ /* 0x000fc60000000f00 */
[----:B------:R-:W-:-:S12]  /*0830*/  UIADD3 UR7, UPT, UPT, -UR4, URZ, URZ ;  /* 0x000000ff04077290 */ /* 0x000fd8000fffe1ff */
.L_x_7:
[----:B------:R-:W1:Y:S08]  /*0840*/  LDC.64 R18, c[0x0][0x380] ;  /* 0x0000e000ff127b82 */ /* 0x000e700000000a00 */
[----:B------:R-:W2:Y:S01]  /*0850*/  LDC R27, c[0x0][0x394] ;  /* 0x0000e500ff1b7b82 */ /* 0x000ea20000000800 */
[----:B-1----:R-:W-:-:S04]  /*0860*/  IMAD.WIDE R18, R24, 0x4, R18 ;  /* 0x0000000418127825 */ /* 0x002fc800078e0212 */
[C---:B--2---:R-:W-:Y:S02]  /*0870*/  IMAD.WIDE R20, R27.reuse, 0x4, R18 ;  /* 0x000000041b147825 */ /* 0x044fe400078e0212 */
[----:B0-----:R-:W2:Y:S02]  /*0880*/  LDG.E R19, desc[UR8][R18.64] ;  /* 0x0000000812137981 */ /* 0x001ea4000c1e1900 */
[C---:B------:R-:W-:Y:S02]  /*0890*/  IMAD.WIDE R2, R27.reuse, 0x4, R20 ;  /* 0x000000041b027825 */ /* 0x040fe400078e0214 */
[----:B------:R-:W2:Y:S02]  /*08a0*/  LDG.E R20, desc[UR8][R20.64] ;  /* 0x0000000814147981 */ /* 0x000ea4000c1e1900 */
[C---:B------:R-:W-:Y:S02]  /*08b0*/  IMAD.WIDE R4, R27.reuse, 0x4, R2 ;  /* 0x000000041b047825 */ /* 0x040fe400078e0202 */
[----:B------:R0:W3:Y:S02]  /*08c0*/  LDG.E R18, desc[UR8][R2.64] ;  /* 0x0000000802127981 */ /* 0x0000e4000c1e1900 */
[----:B------:R-:W-:-:S02]  /*08d0*/  IMAD.WIDE R6, R27, 0x4, R4 ;  /* 0x000000041b067825 */ /* 0x000fc400078e0204 */
[----:B------:R1:W3:Y:S02]  /*08e0*/  LDG.E R21, desc[UR8][R4.64] ;  /* 0x0000000804157981 */ /* 0x0002e4000c1e1900 */
[C---:B------:R-:W-:Y:S02]  /*08f0*/  IMAD.WIDE R8, R27.reuse, 0x4, R6 ;  /* 0x000000041b087825 */ /* 0x040fe400078e0206 */
[----:B------:R-:W4:Y:S02]  /*0900*/  LDG.E R6, desc[UR8][R6.64] ;  /* 0x0000000806067981 */ /* 0x000f24000c1e1900 */
[----:B------:R-:W-:-:S04]  /*0910*/  IMAD.WIDE R10, R27, 0x4, R8 ;  /* 0x000000041b0a7825 */ /* 0x000fc800078e0208 */
[C---:B------:R-:W-:Y:S01]  /*0920*/  IMAD.WIDE R12, R27.reuse, 0x4, R10 ;  /* 0x000000041b0c7825 */ /* 0x040fe200078e020a */
[----:B------:R5:W4:Y:S04]  /*0930*/  LDG.E R7, desc[UR8][R8.64] ;  /* 0x0000000808077981 */ /* 0x000b28000c1e1900 */
[----:B------:R-:W4:Y:S01]  /*0940*/  LDG.E R10, desc[UR8][R10.64] ;  /* 0x000000080a0a7981 */ /* 0x000f22000c1e1900 */
[----:B------:R-:W-:-:S03]  /*0950*/  IMAD.WIDE R14, R27, 0x4, R12 ;  /* 0x000000041b0e7825 */ /* 0x000fc600078e020c */
[----:B------:R-:W4:Y:S01]  /*0960*/  LDG.E R13, desc[UR8][R12.64] ;  /* 0x000000080c0d7981 */ /* 0x000f22000c1e1900 */
[----:B------:R-:W-:-:S03]  /*0970*/  IMAD.WIDE R16, R27, 0x4, R14 ;  /* 0x000000041b107825 */ /* 0x000fc600078e020e */
[----:B------:R-:W4:Y:S01]  /*0980*/  LDG.E R14, desc[UR8][R14.64] ;  /* 0x000000080e0e7981 */ /* 0x000f22000c1e1900 */
[----:B------:R-:W-:-:S03]  /*0990*/  IMAD.WIDE R22, R27, 0x4, R16 ;  /* 0x000000041b167825 */ /* 0x000fc600078e0210 */
[----:B------:R-:W4:Y:S01]  /*09a0*/  LDG.E R17, desc[UR8][R16.64] ;  /* 0x0000000810117981 */ /* 0x000f22000c1e1900 */
[----:B------:R-:W-:-:S03]  /*09b0*/  IMAD.WIDE R28, R27, 0x4, R22 ;  /* 0x000000041b1c7825 */ /* 0x000fc600078e0216 */
[----:B------:R-:W4:Y:S01]  /*09c0*/  LDG.E R22, desc[UR8][R22.64] ;  /* 0x0000000816167981 */ /* 0x000f22000c1e1900 */
[----:B0-----:R-:W-:-:S03]  /*09d0*/  IMAD.WIDE R2, R27, 0x4, R28 ;  /* 0x000000041b027825 */ /* 0x001fc600078e021c */
[----:B------:R-:W4:Y:S01]  /*09e0*/  LDG.E R29, desc[UR8][R28.64] ;  /* 0x000000081c1d7981 */ /* 0x000f22000c1e1900 */
[----:B-1----:R-:W-:-:S03]  /*09f0*/  IMAD.WIDE R4, R27, 0x4, R2 ;  /* 0x000000041b047825 */ /* 0x002fc600078e0202 */
[----:B------:R0:W4:Y:S01]  /*0a00*/  LDG.E R11, desc[UR8][R2.64] ;  /* 0x00000008020b7981 */ /* 0x000122000c1e1900 */
[----:B-----5:R-:W-:-:S03]  /*0a10*/  IMAD.WIDE R8, R27, 0x4, R4 ;  /* 0x000000041b087825 */ /* 0x020fc600078e0204 */
[----:B------:R-:W5:Y:S01]  /*0a20*/  LDG.E R4, desc[UR8][R4.64] ;  /* 0x0000000804047981 */ /* 0x000f62000c1e1900 */
[----:B0-----:R-:W-:-:S03]  /*0a30*/  IMAD.WIDE R2, R27, 0x4, R8 ;  /* 0x000000041b027825 */ /* 0x001fc600078e0208 */
[----:B------:R-:W5:Y:S04]  /*0a40*/  LDG.E R8, desc[UR8][R8.64] ;  /* 0x0000000808087981 */ /* 0x000f68000c1e1900 */
[----:B------:R-:W5:Y:S01]  /*0a50*/  LDG.E R12, desc[UR8][R2.64] ;  /* 0x00000008020c7981 */ /* 0x000f62000c1e1900 */
[----:B------:R-:W-:-:S04]  /*0a60*/  UIADD3 UR7, UPT, UPT, UR7, 0x10, URZ ;  /* 0x0000001007077890 */ /* 0x000fc8000fffe0ff */
[----:B------:R-:W-:Y:S01]  /*0a70*/  UISETP.NE.AND UP1, UPT, UR7, URZ, UPT ;  /* 0x000000ff0700728c */ /* 0x000fe2000bf25270 */
[----:B------:R-:W-:Y:S01]  /*0a80*/  IMAD R24, R27, 0x10, R24 ;  /* 0x000000101b187824 */ /* 0x000fe200078e0218 */
[----:B--2---:R-:W-:-:S04]  /*0a90*/  IADD3 R19, PT, PT, R20, R19, R26 ;  /* 0x0000001314137210 */ /* 0x004fc80007ffe01a */
[----:B---3--:R-:W-:-:S04]  /*0aa0*/  IADD3 R18, PT, PT, R21, R18, R19 ;  /* 0x0000001215127210 */ /* 0x008fc80007ffe013 */
[----:B----4-:R-:W-:-:S04]  /*0ab0*/  IADD3 R6, PT, PT, R7, R6, R18 ;  /* 0x0000000607067210 */ /* 0x010fc80007ffe012 */
[----:B------:R-:W-:-:S04]  /*0ac0*/  IADD3 R6, PT, PT, R13, R10, R6 ;  /* 0x0000000a0d067210 */ /* 0x000fc80007ffe006 */
[----:B------:R-:W-:-:S04]  /*0ad0*/  IADD3 R6, PT, PT, R17, R14, R6 ;  /* 0x0000000e11067210 */ /* 0x000fc80007ffe006 */
[----:B------:R-:W-:-:S04]  /*0ae0*/  IADD3 R6, PT, PT, R29, R22, R6 ;  /* 0x000000161d067210 */ /* 0x000fc80007ffe006 */
[----:B-----5:R-:W-:-:S04]  /*0af0*/  IADD3 R11, PT, PT, R4, R11, R6 ;  /* 0x0000000b040b7210 */ /* 0x020fc80007ffe006 */
[----:B------:R-:W-:Y:S01]  /*0b00*/  IADD3 R26, PT, PT, R12, R8, R11 ;  /* 0x000000080c1a7210 */ /* 0x000fe20007ffe00b */
[----:B------:R-:W-:Y:S06]  /*0b10*/  BRA.U UP1, `(.L_x_7) ;  /* 0xfffffffd01487547 */ /* 0x000fec000b83ffff */
.L_x_6:
[----:B------:R-:W-:Y:S05]  /*0b20*/  BRA.U !UP0, `(.L_x_8) ;  /* 0x0000000108ec7547 */ /* 0x000fea000b800000 */
[----:B------:R-:W-:Y:S02]  /*0b30*/  UISETP.GE.U32.AND UP0, UPT, UR6, 0x8, UPT ;  /* 0x000000080600788c */ /* 0x000fe4000bf06070 */
[----:B------:R-:W-:-:S04]  /*0b40*/  ULOP3.LUT UR7, UR5, 0x7, URZ, 0xc0, !UPT ;  /* 0x0000000705077892 */ /* 0x000fc8000f8ec0ff */
[----:B------:R-:W-:-:S03]  /*0b50*/  UISETP.NE.AND UP1, UPT, UR7, URZ, UPT ;  /* 0x000000ff0700728c */ /* 0x000fc6000bf25270 */
[----:B------:R-:W-:Y:S08]  /*0b60*/  BRA.U !UP0, `(.L_x_9) ;  /* 0x0000000108607547 */ /* 0x000ff0000b800000 */
[----:B------:R-:W1:Y:S08]  /*0b70*/  LDC R17, c[0x0][0x394] ;  /* 0x0000e500ff117b82 */ /* 0x000e700000000800 */
[----:B------:R-:W2:Y:S01]  /*0b80*/  LDC.64 R8, c[0x0][0x380] ;  /* 0x0000e000ff087b82 */ /* 0x000ea20000000a00 */
[----:B-1----:R-:W-:-:S04]  /*0b90*/  IMAD R3, R17, UR4, R0 ;  /* 0x0000000411037c24 */ /* 0x002fc8000f8e0200 */
[----:B--2---:R-:W-:-:S04]  /*0ba0*/  IMAD.WIDE R8, R3, 0x4, R8 ;  /* 0x0000000403087825 */ /* 0x004fc800078e0208 */
[C---:B------:R-:W-:Y:S02]  /*0bb0*/  IMAD.WIDE R10, R17.reuse, 0x4, R8 ;  /* 0x00000004110a7825 */ /* 0x040fe400078e0208 */
[----:B0-----:R-:W2:Y:S02]  /*0bc0*/  LDG.E R9, desc[UR8][R8.64] ;  /* 0x0000000808097981 */ /* 0x001ea4000c1e1900 */
[C---:B------:R-:W-:Y:S02]  /*0bd0*/  IMAD.WIDE R12, R17.reuse, 0x4, R10 ;  /* 0x00000004110c7825 */ /* 0x040fe400078e020a */
[----:B------:R-:W2:Y:S02]  /*0be0*/  LDG.E R10, desc[UR8][R10.64] ;  /* 0x000000080a0a7981 */ /* 0x000ea4000c1e1900 */
[C---:B------:R-:W-:Y:S02]  /*0bf0*/  IMAD.WIDE R14, R17.reuse, 0x4, R12 ;  /* 0x00000004110e7825 */ /* 0x040fe400078e020c */
[----:B------:R-:W3:Y:S02]  /*0c00*/  LDG.E R13, desc[UR8][R12.64] ;  /* 0x000000080c0d7981 */ /* 0x000ee4000c1e1900 */
[----:B------:R-:W-:-:S02]  /*0c10*/  IMAD.WIDE R6, R17, 0x4, R14 ;  /* 0x0000000411067825 */ /* 0x000fc400078e020e */
[----:B------:R-:W3:Y:S02]  /*0c20*/  LDG.E R14, desc[UR8][R14.64] ;  /* 0x000000080e0e7981 */ /* 0x000ee4000c1e1900 */
[C---:B------:R-:W-:Y:S02]  /*0c30*/  IMAD.WIDE R2, R17.reuse, 0x4, R6 ;  /* 0x0000000411027825 */ /* 0x040fe400078e0206 */
[----:B------:R-:W4:Y:S02]  /*0c40*/  LDG.E R7, desc[UR8][R6.64] ;  /* 0x0000000806077981 */ /* 0x000f24000c1e1900 */
[C---:B------:R-:W-:Y:S02]  /*0c50*/  IMAD.WIDE R4, R17.reuse, 0x4, R2 ;  /* 0x0000000411047825 */ /* 0x040fe400078e0202 */
[----:B------:R-:W4:Y:S02]  /*0c60*/  LDG.E R2, desc[UR8][R2.64] ;  /* 0x0000000802027981 */ /* 0x000f24000c1e1900 */
[----:B------:R-:W-:-:S02]  /*0c70*/  IMAD.WIDE R16, R17, 0x4, R4 ;  /* 0x0000000411107825 */ /* 0x000fc400078e0204 */
[----:B------:R-:W5:Y:S04]  /*0c80*/  LDG.E R5, desc[UR8][R4.64] ;  /* 0x0000000804057981 */ /* 0x000f68000c1e1900 */
[----:B------:R-:W5:Y:S01]  /*0c90*/  LDG.E R16, desc[UR8][R16.64] ;  /* 0x0000000810107981 */ /* 0x000f62000c1e1900 */
[----:B------:R-:W-:Y:S01]  /*0ca0*/  UIADD3 UR4, UPT, UPT, UR4, 0x8, URZ ;  /* 0x0000000804047890 */ /* 0x000fe2000fffe0ff */
[----:B--2---:R-:W-:-:S04]  /*0cb0*/  IADD3 R26, PT, PT, R10, R9, R26 ;  /* 0x000000090a1a7210 */ /* 0x004fc80007ffe01a */
[----:B---3--:R-:W-:-:S04]  /*0cc0*/  IADD3 R26, PT, PT, R14, R13, R26 ;  /* 0x0000000d0e1a7210 */ /* 0x008fc80007ffe01a */
[----:B----4-:R-:W-:-:S04]  /*0cd0*/  IADD3 R26, PT, PT, R2, R7, R26 ;  /* 0x00000007021a7210 */ /* 0x010fc80007ffe01a */
[----:B-----5:R-:W-:-:S07]  /*0ce0*/  IADD3 R26, PT, PT, R16, R5, R26 ;  /* 0x00000005101a7210 */ /* 0x020fce0007ffe01a */
.L_x_9:
        /* <DEDUP_REMOVED lines=13> */
[----:B------:R-:W-:Y:S02]  /*0dc0*/  IMAD.WIDE R8, R9, 0x4, R6 ;  /* 0x0000000409087825 */ /* 0x000fe400078e0206 */
[----:B------:R-:W3:Y:S04]  /*0dd0*/  LDG.E R7, desc[UR8][R6.64] ;  /* 0x0000000806077981 */ /* 0x000ee8000c1e1900 */
[----:B------:R-:W3:Y:S01]  /*0de0*/  LDG.E R8, desc[UR8][R8.64] ;  /* 0x0000000808087981 */ /* 0x000ee2000c1e1900 */
[----:B------:R-:W-:Y:S01]  /*0df0*/  UIADD3 UR4, UPT, UPT, UR4, 0x4, URZ ;  /* 0x0000000404047890 */ /* 0x000fe2000fffe0ff */
[----:B--2---:R-:W-:-:S04]  /*0e00*/  IADD3 R26, PT, PT, R4, R3, R26 ;  /* 0x00000003041a7210 */ /* 0x004fc80007ffe01a */
[----:B---3--:R-:W-:-:S07]  /*0e10*/  IADD3 R26, PT, PT, R8, R7, R26 ;  /* 0x00000007081a7210 */ /* 0x008fce0007ffe01a */
.L_x_10:
[----:B------:R-:W-:Y:S05]  /*0e20*/  BRA.U !UP1, `(.L_x_8) ;  /* 0x00000001092c7547 */ /* 0x000fea000b800000 */
[----:B------:R-:W1:Y:S01]  /*0e30*/  LDC R6, c[0x0][0x394] ;  /* 0x0000e500ff067b82 */ /* 0x000e620000000800 */
[----:B------:R-:W-:-:S07]  /*0e40*/  UIADD3 UR5, UPT, UPT, -UR5, URZ, URZ ;  /* 0x000000ff05057290 */ /* 0x000fce000fffe1ff */
[----:B------:R-:W2:Y:S01]  /*0e50*/  LDC.64 R4, c[0x0][0x380] ;  /* 0x0000e000ff047b82 */ /* 0x000ea20000000a00 */
[----:B-1----:R-:W-:-:S07]  /*0e60*/  IMAD R7, R6, UR4, R0 ;  /* 0x0000000406077c24 */ /* 0x002fce000f8e0200 */
.L_x_11:
[----:B--2---:R-:W-:-:S06]  /*0e70*/  IMAD.WIDE R2, R7, 0x4, R4 ;  /* 0x0000000407027825 */ /* 0x004fcc00078e0204 */
[----:B0-----:R-:W2:Y:S01]  /*0e80*/  LDG.E R3, desc[UR8][R2.64] ;  /* 0x0000000802037981 */ /* 0x001ea2000c1e1900 */
[----:B------:R-:W-:Y:S01]  /*0e90*/  UIADD3 UR5, UPT, UPT, UR5, 0x1, URZ ;  /* 0x0000000105057890 */ /* 0x000fe2000fffe0ff */
[----:B------:R-:W-:-:S03]  /*0ea0*/  IADD3 R7, PT, PT, R7, R6, RZ ;  /* 0x0000000607077210 */ /* 0x000fc60007ffe0ff */
[----:B------:R-:W-:Y:S01]  /*0eb0*/  UISETP.NE.AND UP0, UPT, UR5, URZ, UPT ;  /* 0x000000ff0500728c */ /* 0x000fe2000bf05270 */
[----:B--2---:R-:W-:-:S08]  /*0ec0*/  IADD3 R26, PT, PT, R3, R26, RZ ;  /* 0x0000001a031a7210 */ /* 0x004fd00007ffe0ff */
[----:B------:R-:W-:Y:S05]  /*0ed0*/  BRA.U UP0, `(.L_x_11) ;  /* 0xfffffffd00e47547 */ /* 0x000fea000b83ffff */
.L_x_8:
[----:B------:R-:W1:Y:S01]  /*0ee0*/  LDC.64 R2, c[0x0][0x388] ;  /* 0x0000e200ff027b82 */ /* 0x000e620000000a00 */
[----:B------:R-:W2:Y:S02]  /*0ef0*/  LDCU UR4, c[0x0][0x394] ;  /* 0x00007280ff0477ac */ /* 0x000ea40008000800 */
[----:B--2---:R-:W-:-:S04]  /*0f00*/  IMAD R25, R25, UR4, R0 ;  /* 0x0000000419197c24 */ /* 0x004fc8000f8e0200 */
[----:B-1----:R-:W-:-:S05]  /*0f10*/  IMAD.WIDE R2, R25, 0x4, R2 ;  /* 0x0000000419027825 */ /* 0x002fca00078e0202 */
[----:B0-----:R-:W-:Y:S01]  /*0f20*/  STG.E desc[UR8][R2.64], R26 ;  /* 0x0000001a02007986 */ /* 0x001fe2000c101908 */
[----:B------:R-:W-:Y:S05]  /*0f30*/  EXIT ;  /* 0x000000000000794d */ /* 0x000fea0003800000 */
.L_x_12:
[----:B------:R-:W-:-:S00]  /*0f40*/  BRA `(.L_x_12) ;  /* 0xfffffffc00fc7947 */ /* 0x000fc0000383ffff */
[----:B------:R-:W-:-:S00]  /*0f50*/  NOP ;  /* 0x0000000000007918 */ /* 0x000fc00000000000 */
        /* <DEDUP_REMOVED lines=10> */
.L_x_13:


//--------------------- .nv.shared.reserved.0     --------------------------
	.section	.nv.shared.reserved.0,"aw",@nobits
	.weak		__nv_reservedSMEM_offset_0_alias
	.size		__nv_reservedSMEM_offset_0_alias, 0, 64
	.other		__nv_reservedSMEM_offset_0_alias,@"STO_CUDA_RESERVED_SHARED STV_DEFAULT"
__nv_reservedSMEM_offset_0_alias:
	.zero		0
	.zero		64


//--------------------- .nv.constant0._Z18row_col_sum_kernelPiS_ii --------------------------
	.section	.nv.constant0._Z18row_col_sum_kernelPiS_ii,"a",@progbits
	.sectionflags	@""
	.align	4
.nv.constant0._Z18row_col_sum_kernelPiS_ii:
	.zero		920


//--------------------- SYMBOLS --------------------------

	.type		.nv.reservedSmem.offset0,@object
	.size		.nv.reservedSmem.offset0,0x4
